//
// Generated by NVIDIA NVVM Compiler
//
// Compiler Build ID: CL-36424714
// Cuda compilation tools, release 13.0, V13.0.88
// Based on NVVM 20.0.0
//

.version 9.0
.target sm_100
.address_size 64

	// .globl	_Z5helloPiS_S_i

.visible .entry _Z5helloPiS_S_i(
	.param .u64 .ptr .align 1 _Z5helloPiS_S_i_param_0,
	.param .u64 .ptr .align 1 _Z5helloPiS_S_i_param_1,
	.param .u64 .ptr .align 1 _Z5helloPiS_S_i_param_2,
	.param .u32 _Z5helloPiS_S_i_param_3
)
{
	.reg .pred 	%p<6>;
	.reg .b32 	%r<37>;
	.reg .b64 	%rd<18>;

	ld.param.u64 	%rd7, [_Z5helloPiS_S_i_param_0];
	ld.param.u64 	%rd8, [_Z5helloPiS_S_i_param_1];
	ld.param.u64 	%rd9, [_Z5helloPiS_S_i_param_2];
	ld.param.u32 	%r14, [_Z5helloPiS_S_i_param_3];
	cvta.to.global.u64 	%rd1, %rd9;
	cvta.to.global.u64 	%rd2, %rd8;
	cvta.to.global.u64 	%rd3, %rd7;
	mov.u32 	%r1, %ntid.x;
	add.s32 	%r15, %r14, %r1;
	setp.ge.u32 	%p1, %r14, %r15;
	@%p1 bra 	$L__BB0_7;
	and.b32  	%r2, %r1, 3;
	setp.eq.s32 	%p2, %r2, 0;
	mov.u32 	%r34, %r14;
	@%p2 bra 	$L__BB0_4;
	neg.s32 	%r32, %r2;
	mov.u32 	%r34, %r14;
$L__BB0_3:
	.pragma "nounroll";
	mul.wide.s32 	%rd10, %r34, 4;
	add.s64 	%rd11, %rd1, %rd10;
	add.s64 	%rd12, %rd2, %rd10;
	add.s64 	%rd13, %rd3, %rd10;
	ld.global.u32 	%r16, [%rd13];
	ld.global.u32 	%r17, [%rd12];
	add.s32 	%r18, %r17, %r16;
	st.global.u32 	[%rd11], %r18;
	add.s32 	%r34, %r34, 1;
	add.s32 	%r32, %r32, 1;
	setp.ne.s32 	%p3, %r32, 0;
	@%p3 bra 	$L__BB0_3;
$L__BB0_4:
	setp.lt.u32 	%p4, %r1, 4;
	@%p4 bra 	$L__BB0_7;
	sub.s32 	%r19, %r34, %r1;
	sub.s32 	%r35, %r19, %r14;
	add.s64 	%rd4, %rd3, 8;
	add.s64 	%rd5, %rd2, 8;
	add.s64 	%rd6, %rd1, 8;
$L__BB0_6:
	mul.wide.s32 	%rd14, %r34, 4;
	add.s64 	%rd15, %rd4, %rd14;
	add.s64 	%rd16, %rd5, %rd14;
	add.s64 	%rd17, %rd6, %rd14;
	ld.global.u32 	%r20, [%rd15+-8];
	ld.global.u32 	%r21, [%rd16+-8];
	add.s32 	%r22, %r21, %r20;
	st.global.u32 	[%rd17+-8], %r22;
	ld.global.u32 	%r23, [%rd15+-4];
	ld.global.u32 	%r24, [%rd16+-4];
	add.s32 	%r25, %r24, %r23;
	st.global.u32 	[%rd17+-4], %r25;
	ld.global.u32 	%r26, [%rd15];
	ld.global.u32 	%r27, [%rd16];
	add.s32 	%r28, %r27, %r26;
	st.global.u32 	[%rd17], %r28;
	ld.global.u32 	%r29, [%rd15+4];
	ld.global.u32 	%r30, [%rd16+4];
	add.s32 	%r31, %r30, %r29;
	st.global.u32 	[%rd17+4], %r31;
	add.s32 	%r34, %r34, 4;
	add.s32 	%r35, %r35, 4;
	setp.ne.s32 	%p5, %r35, 0;
	@%p5 bra 	$L__BB0_6;
$L__BB0_7:
	ret;

}


// ===== COMPILED SASS (sm_100) =====

	.target	sm_100

	.elftype	@"ET_EXEC"


//--------------------- .note.nv.tkinfo           --------------------------
	.section	.note.nv.tkinfo,"",@"SHT_NOTE"
	.sectionflags	@"SHF_NOTE_NV_TKINFO"
	.tkinfo
        /*0018*/ 	.word	0x00000002
        /*0030*/ 	.string	""
        /*0030*/ 	.string	"ptxas"
        /*0030*/ 	.string	"Cuda compilation tools, release 13.0, V13.0.88"
        /*0030*/ 	.string	"Build cuda_13.0.r13.0/compiler.36424714_0"
        /*0030*/ 	.string	"-arch sm_100 -m 64 "



//--------------------- .note.nv.cuinfo           --------------------------
	.section	.note.nv.cuinfo,"",@"SHT_NOTE"
	.sectionflags	@"SHF_NOTE_NV_CUINFO"
        /*0018*/ 	.short	0x0002
        /*001a*/ 	.short	0x0064
        /*001c*/ 	.short	0x0082
	.zero		2


//--------------------- .nv.info                  --------------------------
	.section	.nv.info,"",@"SHT_CUDA_INFO"
	.align	4


	//----- nvinfo : EIATTR_REGCOUNT
	.align		4
        /*0000*/ 	.byte	0x04, 0x2f
        /*0002*/ 	.short	(.L_1 - .L_0)
	.align		4
.L_0:
        /*0004*/ 	.word	index@(_Z5helloPiS_S_i)
        /*0008*/ 	.word	0x00000020


	//----- nvinfo : EIATTR_FRAME_SIZE
	.align		4
.L_1:
        /*000c*/ 	.byte	0x04, 0x11
        /*000e*/ 	.short	(.L_3 - .L_2)
	.align		4
.L_2:
        /*0010*/ 	.word	index@(_Z5helloPiS_S_i)
        /*0014*/ 	.word	0x00000000


	//----- nvinfo : EIATTR_MIN_STACK_SIZE
	.align		4
.L_3:
        /*0018*/ 	.byte	0x04, 0x12
        /*001a*/ 	.short	(.L_5 - .L_4)
	.align		4
.L_4:
        /*001c*/ 	.word	index@(_Z5helloPiS_S_i)
        /*0020*/ 	.word	0x00000000
.L_5:


//--------------------- .nv.compat                --------------------------
	.section	.nv.compat,"",@"SHT_CUDA_COMPAT_INFO"
	.align	4
        /*0000*/ 	.byte	0x02, 0x09, 0x00, 0x00, 0x02, 0x02, 0x01, 0x00, 0x02, 0x05, 0x05, 0x00, 0x03, 0x07, 0x01, 0x01
        /*0010*/ 	.byte	0x02, 0x03, 0x00, 0x00, 0x02, 0x06, 0x01, 0x00, 0x04, 0x0b, 0x08, 0x00, 0x09, 0x00, 0x00, 0x00
        /*0020*/ 	.byte	0x00, 0x00, 0x00, 0x00


//--------------------- .nv.info._Z5helloPiS_S_i  --------------------------
	.section	.nv.info._Z5helloPiS_S_i,"",@"SHT_CUDA_INFO"
	.sectionflags	@""
	.align	4


	//----- nvinfo : EIATTR_CUDA_API_VERSION
	.align		4
        /*0000*/ 	.byte	0x04, 0x37
        /*0002*/ 	.short	(.L_7 - .L_6)
.L_6:
        /*0004*/ 	.word	0x00000082


	//----- nvinfo : EIATTR_KPARAM_INFO
	.align		4
.L_7:
        /*0008*/ 	.byte	0x04, 0x17
        /*000a*/ 	.short	(.L_9 - .L_8)
.L_8:
        /*000c*/ 	.word	0x00000000
        /*0010*/ 	.short	0x0003
        /*0012*/ 	.short	0x0018
        /*0014*/ 	.byte	0x00, 0xf0, 0x11, 0x00


	//----- nvinfo : EIATTR_KPARAM_INFO
	.align		4
.L_9:
        /*0018*/ 	.byte	0x04, 0x17
        /*001a*/ 	.short	(.L_11 - .L_10)
.L_10:
        /*001c*/ 	.word	0x00000000
        /*0020*/ 	.short	0x0002
        /*0022*/ 	.short	0x0010
        /*0024*/ 	.byte	0x00, 0xf5, 0x21, 0x00


	//----- nvinfo : EIATTR_KPARAM_INFO
	.align		4
.L_11:
        /*0028*/ 	.byte	0x04, 0x17
        /*002a*/ 	.short	(.L_13 - .L_12)
.L_12:
        /*002c*/ 	.word	0x00000000
        /*0030*/ 	.short	0x0001
        /*0032*/ 	.short	0x0008
        /*0034*/ 	.byte	0x00, 0xf5, 0x21, 0x00


	//----- nvinfo : EIATTR_KPARAM_INFO
	.align		4
.L_13:
        /*0038*/ 	.byte	0x04, 0x17
        /*003a*/ 	.short	(.L_15 - .L_14)
.L_14:
        /*003c*/ 	.word	0x00000000
        /*0040*/ 	.short	0x0000
        /*0042*/ 	.short	0x0000
        /*0044*/ 	.byte	0x00, 0xf5, 0x21, 0x00


	//----- nvinfo : EIATTR_SPARSE_MMA_MASK
	.align		4
.L_15:
        /*0048*/ 	.byte	0x03, 0x50
        /*004a*/ 	.short	0x0000


	//----- nvinfo : EIATTR_MAXREG_COUNT
	.align		4
        /*004c*/ 	.byte	0x03, 0x1b
        /*004e*/ 	.short	0x00ff


	//----- nvinfo : EIATTR_MERCURY_ISA_VERSION
	.align		4
        /*0050*/ 	.byte	0x03, 0x5f
        /*0052*/ 	.short	0x0101


	//----- nvinfo : EIATTR_VRC_CTA_INIT_COUNT
	.align		4
        /*0054*/ 	.byte	0x02, 0x4a
	.zero		1
	.zero		1


	//----- nvinfo : EIATTR_EXIT_INSTR_OFFSETS
	.align		4
        /*0058*/ 	.byte	0x04, 0x1c
        /*005a*/ 	.short	(.L_17 - .L_16)


	//   ....[0]....
.L_16:
        /*005c*/ 	.word	0x00000050


	//   ....[1]....
        /*0060*/ 	.word	0x000001c0


	//   ....[2]....
        /*0064*/ 	.word	0x00000af0


	//   ....[3]....
        /*0068*/ 	.word	0x00000c70


	//----- nvinfo : EIATTR_CBANK_PARAM_SIZE
	.align		4
.L_17:
        /*006c*/ 	.byte	0x03, 0x19
        /*006e*/ 	.short	0x001c


	//----- nvinfo : EIATTR_PARAM_CBANK
	.align		4
        /*0070*/ 	.byte	0x04, 0x0a
        /*0072*/ 	.short	(.L_19 - .L_18)
	.align		4
.L_18:
        /*0074*/ 	.word	index@(.nv.constant0._Z5helloPiS_S_i)
        /*0078*/ 	.short	0x0380
        /*007a*/ 	.short	0x001c


	//----- nvinfo : EIATTR_SW_WAR
	.align		4
.L_19:
        /*007c*/ 	.byte	0x04, 0x36
        /*007e*/ 	.short	(.L_21 - .L_20)
.L_20:
        /*0080*/ 	.word	0x00000008
.L_21:


//--------------------- .nv.callgraph             --------------------------
	.section	.nv.callgraph,"",@"SHT_CUDA_CALLGRAPH"
	.align	4
	.sectionentsize	8
	.align		4
        /*0000*/ 	.word	0x00000000
	.align		4
        /*0004*/ 	.word	0xffffffff
	.align		4
        /*0008*/ 	.word	0x00000000
	.align		4
        /*000c*/ 	.word	0xfffffffe
	.align		4
        /*0010*/ 	.word	0x00000000
	.align		4
        /*0014*/ 	.word	0xfffffffd
	.align		4
        /*0018*/ 	.word	0x00000000
	.align		4
        /*001c*/ 	.word	0xfffffffc


//--------------------- .text._Z5helloPiS_S_i     --------------------------
	.section	.text._Z5helloPiS_S_i,"ax",@progbits
	.align	128
        .global         _Z5helloPiS_S_i
        .type           _Z5helloPiS_S_i,@function
        .size           _Z5helloPiS_S_i,(.L_x_7 - _Z5helloPiS_S_i)
        .other          _Z5helloPiS_S_i,@"STO_CUDA_ENTRY STV_DEFAULT"
_Z5helloPiS_S_i:
.text._Z5helloPiS_S_i:
[----:B------:R-:W-:Y:S08]  /*0000*/  LDC R1, c[0x0][0x37c] ;  /* 0x0000df00ff017b82 */ /* 0x000ff00000000800 */
[----:B------:R-:W0:Y:S01]  /*0010*/  LDC R8, c[0x0][0x360] ;  /* 0x0000d800ff087b82 */ /* 0x000e220000000800 */
[----:B------:R-:W0:Y:S02]  /*0020*/  LDCU UR6, c[0x0][0x398] ;  /* 0x00007300ff0677ac */ /* 0x000e240008000800 */
[----:B0-----:R-:W-:-:S04]  /*0030*/  IADD3 R0, PT, PT, R8, UR6, RZ ;  /* 0x0000000608007c10 */ /* 0x001fc8000fffe0ff */
[----:B------:R-:W-:-:S13]  /*0040*/  ISETP.GT.U32.AND P0, PT, R0, UR6, PT ;  /* 0x0000000600007c0c */ /* 0x000fda000bf04070 */
[----:B------:R-:W-:Y:S05]  /*0050*/  @!P0 EXIT ;  /* 0x000000000000894d */ /* 0x000fea0003800000 */
[----:B------:R-:W0:Y:S01]  /*0060*/  LDCU UR7, c[0x0][0x398] ;  /* 0x00007300ff0777ac */ /* 0x000e220008000800 */
[C---:B------:R-:W-:Y:S02]  /*0070*/  LOP3.LUT P0, R0, R8.reuse, 0x3, RZ, 0xc0, !PT ;  /* 0x0000000308007812 */ /* 0x040fe4000780c0ff */
[----:B------:R-:W-:Y:S01]  /*0080*/  ISETP.GE.U32.AND P1, PT, R8, 0x4, PT ;  /* 0x000000040800780c */ /* 0x000fe20003f26070 */
[----:B------:R-:W1:Y:S01]  /*0090*/  LDCU.64 UR4, c[0x0][0x358] ;  /* 0x00006b00ff0477ac */ /* 0x000e620008000a00 */
[----:B0-----:R-:W-:-:S09]  /*00a0*/  IMAD.U32 R9, RZ, RZ, UR7 ;  /* 0x00000007ff097e24 */ /* 0x001fd2000f8e00ff */
[----:B------:R-:W-:Y:S05]  /*00b0*/  @!P0 BRA `(.L_x_0) ;  /* 0x0000000000408947 */ /* 0x000fea0003800000 */
[----:B------:R-:W0:Y:S01]  /*00c0*/  LDC.64 R10, c[0x0][0x390] ;  /* 0x0000e400ff0a7b82 */ /* 0x000e220000000a00 */
[----:B------:R-:W-:Y:S01]  /*00d0*/  IADD3 R0, PT, PT, -R0, RZ, RZ ;  /* 0x000000ff00007210 */ /* 0x000fe20007ffe1ff */
[----:B------:R-:W-:-:S06]  /*00e0*/  IMAD.U32 R9, RZ, RZ, UR7 ;  /* 0x00000007ff097e24 */ /* 0x000fcc000f8e00ff */
[----:B------:R-:W2:Y:S08]  /*00f0*/  LDC.64 R14, c[0x0][0x380] ;  /* 0x0000e000ff0e7b82 */ /* 0x000eb00000000a00 */
[----:B------:R-:W3:Y:S02]  /*0100*/  LDC.64 R12, c[0x0][0x388] ;  /* 0x0000e200ff0c7b82 */ /* 0x000ee40000000a00 */
.L_x_1:
[----:B---3--:R-:W-:-:S04]  /*0110*/  IMAD.WIDE R4, R9, 0x4, R12 ;  /* 0x0000000409047825 */ /* 0x008fc800078e020c */
[C---:B--2---:R-:W-:Y:S02]  /*0120*/  IMAD.WIDE R6, R9.reuse, 0x4, R14 ;  /* 0x0000000409067825 */ /* 0x044fe400078e020e */
[----:B-1----:R-:W2:Y:S04]  /*0130*/  LDG.E R5, desc[UR4][R4.64] ;  /* 0x0000000404057981 */ /* 0x002ea8000c1e1900 */
[----:B------:R-:W2:Y:S01]  /*0140*/  LDG.E R6, desc[UR4][R6.64] ;  /* 0x0000000406067981 */ /* 0x000ea2000c1e1900 */
[----:B------:R-:W-:Y:S02]  /*0150*/  VIADD R0, R0, 0x1 ;  /* 0x0000000100007836 */ /* 0x000fe40000000000 */
[C---:B0---4-:R-:W-:Y:S01]  /*0160*/  IMAD.WIDE R2, R9.reuse, 0x4, R10 ;  /* 0x0000000409027825 */ /* 0x051fe200078e020a */
[----:B------:R-:W-:-:S02]  /*0170*/  IADD3 R9, PT, PT, R9, 0x1, RZ ;  /* 0x0000000109097810 */ /* 0x000fc40007ffe0ff */
[----:B------:R-:W-:Y:S02]  /*0180*/  ISETP.NE.AND P0, PT, R0, RZ, PT ;  /* 0x000000ff0000720c */ /* 0x000fe40003f05270 */
[----:B--2---:R-:W-:-:S05]  /*0190*/  IADD3 R17, PT, PT, R6, R5, RZ ;  /* 0x0000000506117210 */ /* 0x004fca0007ffe0ff */
[----:B------:R4:W-:Y:S06]  /*01a0*/  STG.E desc[UR4][R2.64], R17 ;  /* 0x0000001102007986 */ /* 0x0009ec000c101904 */
[----:B------:R-:W-:Y:S05]  /*01b0*/  @P0 BRA `(.L_x_1) ;  /* 0xfffffffc00d40947 */ /* 0x000fea000383ffff */
.L_x_0:
[----:B-1----:R-:W-:Y:S05]  /*01c0*/  @!P1 EXIT ;  /* 0x000000000000994d */ /* 0x002fea0003800000 */
[----:B------:R-:W0:Y:S01]  /*01d0*/  LDC.64 R4, c[0x0][0x380] ;  /* 0x0000e000ff047b82 */ /* 0x000e220000000a00 */
[----:B------:R-:W-:-:S04]  /*01e0*/  IADD3 R0, PT, PT, R9, -UR6, -R8 ;  /* 0x8000000609007c10 */ /* 0x000fc8000fffe808 */
[----:B------:R-:W-:-:S03]  /*01f0*/  ISETP.GE.AND P0, PT, R0, RZ, PT ;  /* 0x000000ff0000720c */ /* 0x000fc60003f06270 */
[----:B----4-:R-:W1:Y:S08]  /*0200*/  LDC.64 R2, c[0x0][0x390] ;  /* 0x0000e400ff027b82 */ /* 0x010e700000000a00 */
[----:B------:R-:W2:Y:S01]  /*0210*/  LDC.64 R6, c[0x0][0x388] ;  /* 0x0000e200ff067b82 */ /* 0x000ea20000000a00 */
[----:B0-----:R-:W-:-:S05]  /*0220*/  IADD3 R4, P1, PT, R4, 0x8, RZ ;  /* 0x0000000804047810 */ /* 0x001fca0007f3e0ff */
[----:B------:R-:W-:Y:S01]  /*0230*/  IMAD.X R5, RZ, RZ, R5, P1 ;  /* 0x000000ffff057224 */ /* 0x000fe200008e0605 */
[----:B-1----:R-:W-:-:S05]  /*0240*/  IADD3 R2, P3, PT, R2, 0x8, RZ ;  /* 0x0000000802027810 */ /* 0x002fca0007f7e0ff */
[----:B------:R-:W-:Y:S01]  /*0250*/  IMAD.X R3, RZ, RZ, R3, P3 ;  /* 0x000000ffff037224 */ /* 0x000fe200018e0603 */
[----:B--2---:R-:W-:-:S04]  /*0260*/  IADD3 R6, P2, PT, R6, 0x8, RZ ;  /* 0x0000000806067810 */ /* 0x004fc80007f5e0ff */
[----:B------:R-:W-:Y:S01]  /*0270*/  IADD3.X R7, PT, PT, RZ, R7, RZ, P2, !PT ;  /* 0x00000007ff077210 */ /* 0x000fe200017fe4ff */
[----:B------:R-:W-:Y:S08]  /*0280*/  @P0 BRA `(.L_x_2) ;  /* 0x00000008001c0947 */ /* 0x000ff00003800000 */
[----:B------:R-:W-:Y:S02]  /*0290*/  IADD3 R8, PT, PT, -R0, RZ, RZ ;  /* 0x000000ff00087210 */ /* 0x000fe40007ffe1ff */
[----:B------:R-:W-:Y:S02]  /*02a0*/  PLOP3.LUT P0, PT, PT, PT, PT, 0x80, 0x8 ;  /* 0x000000000008781c */ /* 0x000fe40003f0f070 */
[----:B------:R-:W-:-:S13]  /*02b0*/  ISETP.GT.AND P1, PT, R8, 0xc, PT ;  /* 0x0000000c0800780c */ /* 0x000fda0003f24270 */
[----:B------:R-:W-:Y:S05]  /*02c0*/  @!P1 BRA `(.L_x_3) ;  /* 0x0000000400509947 */ /* 0x000fea0003800000 */
[----:B------:R-:W-:-:S13]  /*02d0*/  PLOP3.LUT P0, PT, PT, PT, PT, 0x8, 0x80 ;  /* 0x000000000080781c */ /* 0x000fda0003f0e170 */
.L_x_4:
[----:B0-----:R-:W-:-:S04]  /*02e0*/  IMAD.WIDE R14, R9, 0x4, R4 ;  /* 0x00000004090e7825 */ /* 0x001fc800078e0204 */
[C---:B------:R-:W-:Y:S01]  /*02f0*/  IMAD.WIDE R12, R9.reuse, 0x4, R6 ;  /* 0x00000004090c7825 */ /* 0x040fe200078e0206 */
[----:B------:R-:W2:Y:S04]  /*0300*/  LDG.E R8, desc[UR4][R14.64+-0x8] ;  /* 0xfffff8040e087981 */ /* 0x000ea8000c1e1900 */
[----:B------:R-:W2:Y:S01]  /*0310*/  LDG.E R17, desc[UR4][R12.64+-0x8] ;  /* 0xfffff8040c117981 */ /* 0x000ea2000c1e1900 */
[----:B------:R-:W-:-:S04]  /*0320*/  IMAD.WIDE R10, R9, 0x4, R2 ;  /* 0x00000004090a7825 */ /* 0x000fc800078e0202 */
[----:B--2---:R-:W-:-:S05]  /*0330*/  IMAD.IADD R17, R8, 0x1, R17 ;  /* 0x0000000108117824 */ /* 0x004fca00078e0211 */
[----:B------:R0:W-:Y:S04]  /*0340*/  STG.E desc[UR4][R10.64+-0x8], R17 ;  /* 0xfffff8110a007986 */ /* 0x0001e8000c101904 */
[----:B------:R-:W2:Y:S04]  /*0350*/  LDG.E R8, desc[UR4][R14.64+-0x4] ;  /* 0xfffffc040e087981 */ /* 0x000ea8000c1e1900 */
[----:B------:R-:W2:Y:S02]  /*0360*/  LDG.E R19, desc[UR4][R12.64+-0x4] ;  /* 0xfffffc040c137981 */ /* 0x000ea4000c1e1900 */
[----:B--2---:R-:W-:-:S05]  /*0370*/  IADD3 R21, PT, PT, R8, R19, RZ ;  /* 0x0000001308157210 */ /* 0x004fca0007ffe0ff */
[----:B------:R1:W-:Y:S04]  /*0380*/  STG.E desc[UR4][R10.64+-0x4], R21 ;  /* 0xfffffc150a007986 */ /* 0x0003e8000c101904 */
[----:B------:R-:W2:Y:S04]  /*0390*/  LDG.E R8, desc[UR4][R14.64] ;  /* 0x000000040e087981 */ /* 0x000ea8000c1e1900 */
[----:B------:R-:W2:Y:S02]  /*03a0*/  LDG.E R19, desc[UR4][R12.64] ;  /* 0x000000040c137981 */ /* 0x000ea4000c1e1900 */
[----:B--2---:R-:W-:-:S05]  /*03b0*/  IMAD.IADD R23, R8, 0x1, R19 ;  /* 0x0000000108177824 */ /* 0x004fca00078e0213 */
[----:B------:R-:W-:Y:S04]  /*03c0*/  STG.E desc[UR4][R10.64], R23 ;  /* 0x000000170a007986 */ /* 0x000fe8000c101904 */
[----:B------:R-:W2:Y:S04]  /*03d0*/  LDG.E R8, desc[UR4][R14.64+0x4] ;  /* 0x000004040e087981 */ /* 0x000ea8000c1e1900 */
[----:B------:R-:W2:Y:S01]  /*03e0*/  LDG.E R19, desc[UR4][R12.64+0x4] ;  /* 0x000004040c137981 */ /* 0x000ea2000c1e1900 */
[----:B------:R-:W-:-:S05]  /*03f0*/  IADD3 R27, PT, PT, R9, 0x4, RZ ;  /* 0x00000004091b7810 */ /* 0x000fca0007ffe0ff */
[----:B0-----:R-:W-:-:S04]  /*0400*/  IMAD.WIDE R16, R27, 0x4, R6 ;  /* 0x000000041b107825 */ /* 0x001fc800078e0206 */
[----:B--2---:R-:W-:Y:S02]  /*0410*/  IMAD.IADD R25, R8, 0x1, R19 ;  /* 0x0000000108197824 */ /* 0x004fe400078e0213 */
[----:B------:R-:W-:-:S03]  /*0420*/  IMAD.WIDE R18, R27, 0x4, R4 ;  /* 0x000000041b127825 */ /* 0x000fc600078e0204 */
[----:B------:R0:W-:Y:S04]  /*0430*/  STG.E desc[UR4][R10.64+0x4], R25 ;  /* 0x000004190a007986 */ /* 0x0001e8000c101904 */
[----:B------:R-:W2:Y:S04]  /*0440*/  LDG.E R8, desc[UR4][R18.64+-0x8] ;  /* 0xfffff80412087981 */ /* 0x000ea8000c1e1900 */
[----:B------:R-:W2:Y:S01]  /*0450*/  LDG.E R29, desc[UR4][R16.64+-0x8] ;  /* 0xfffff804101d7981 */ /* 0x000ea2000c1e1900 */
[----:B-1----:R-:W-:Y:S01]  /*0460*/  IMAD.WIDE R20, R27, 0x4, R2 ;  /* 0x000000041b147825 */ /* 0x002fe200078e0202 */
[----:B--2---:R-:W-:-:S05]  /*0470*/  IADD3 R29, PT, PT, R8, R29, RZ ;  /* 0x0000001d081d7210 */ /* 0x004fca0007ffe0ff */
[----:B------:R1:W-:Y:S04]  /*0480*/  STG.E desc[UR4][R20.64+-0x8], R29 ;  /* 0xfffff81d14007986 */ /* 0x0003e8000c101904 */
[----:B------:R-:W2:Y:S04]  /*0490*/  LDG.E R8, desc[UR4][R18.64+-0x4] ;  /* 0xfffffc0412087981 */ /* 0x000ea8000c1e1900 */
[----:B------:R-:W2:Y:S02]  /*04a0*/  LDG.E R13, desc[UR4][R16.64+-0x4] ;  /* 0xfffffc04100d7981 */ /* 0x000ea4000c1e1900 */
[----:B--2---:R-:W-:-:S05]  /*04b0*/  IMAD.IADD R15, R8, 0x1, R13 ;  /* 0x00000001080f7824 */ /* 0x004fca00078e020d */
[----:B------:R2:W-:Y:S04]  /*04c0*/  STG.E desc[UR4][R20.64+-0x4], R15 ;  /* 0xfffffc0f14007986 */ /* 0x0005e8000c101904 */
[----:B------:R-:W3:Y:S04]  /*04d0*/  LDG.E R8, desc[UR4][R18.64] ;  /* 0x0000000412087981 */ /* 0x000ee8000c1e1900 */
[----:B0-----:R-:W3:Y:S02]  /*04e0*/  LDG.E R11, desc[UR4][R16.64] ;  /* 0x00000004100b7981 */ /* 0x001ee4000c1e1900 */
[----:B---3--:R-:W-:-:S05]  /*04f0*/  IADD3 R23, PT, PT, R8, R11, RZ ;  /* 0x0000000b08177210 */ /* 0x008fca0007ffe0ff */
[----:B------:R0:W-:Y:S04]  /*0500*/  STG.E desc[UR4][R20.64], R23 ;  /* 0x0000001714007986 */ /* 0x0001e8000c101904 */
[----:B------:R-:W3:Y:S04]  /*0510*/  LDG.E R8, desc[UR4][R18.64+0x4] ;  /* 0x0000040412087981 */ /* 0x000ee8000c1e1900 */
[----:B------:R-:W3:Y:S01]  /*0520*/  LDG.E R11, desc[UR4][R16.64+0x4] ;  /* 0x00000404100b7981 */ /* 0x000ee2000c1e1900 */
[----:B------:R-:W-:-:S04]  /*0530*/  VIADD R27, R9, 0x8 ;  /* 0x00000008091b7836 */ /* 0x000fc80000000000 */
[----:B------:R-:W-:Y:S01]  /*0540*/  IMAD.WIDE R12, R27, 0x4, R4 ;  /* 0x000000041b0c7825 */ /* 0x000fe200078e0204 */
[----:B---3--:R-:W-:-:S03]  /*0550*/  IADD3 R25, PT, PT, R8, R11, RZ ;  /* 0x0000000b08197210 */ /* 0x008fc60007ffe0ff */
[C---:B------:R-:W-:Y:S02]  /*0560*/  IMAD.WIDE R10, R27.reuse, 0x4, R6 ;  /* 0x000000041b0a7825 */ /* 0x040fe400078e0206 */
[----:B------:R3:W-:Y:S04]  /*0570*/  STG.E desc[UR4][R20.64+0x4], R25 ;  /* 0x0000041914007986 */ /* 0x0007e8000c101904 */
[----:B------:R-:W4:Y:S04]  /*0580*/  LDG.E R8, desc[UR4][R12.64+-0x8] ;  /* 0xfffff8040c087981 */ /* 0x000f28000c1e1900 */
[----:B-1----:R-:W4:Y:S01]  /*0590*/  LDG.E R29, desc[UR4][R10.64+-0x8] ;  /* 0xfffff8040a1d7981 */ /* 0x002f22000c1e1900 */
[----:B--2---:R-:W-:-:S04]  /*05a0*/  IMAD.WIDE R14, R27, 0x4, R2 ;  /* 0x000000041b0e7825 */ /* 0x004fc800078e0202 */
[----:B----4-:R-:W-:-:S05]  /*05b0*/  IMAD.IADD R29, R8, 0x1, R29 ;  /* 0x00000001081d7824 */ /* 0x010fca00078e021d */
[----:B------:R-:W-:Y:S04]  /*05c0*/  STG.E desc[UR4][R14.64+-0x8], R29 ;  /* 0xfffff81d0e007986 */ /* 0x000fe8000c101904 */
[----:B------:R-:W0:Y:S04]  /*05d0*/  LDG.E R8, desc[UR4][R12.64+-0x4] ;  /* 0xfffffc040c087981 */ /* 0x000e28000c1e1900 */
[----:B------:R-:W0:Y:S02]  /*05e0*/  LDG.E R17, desc[UR4][R10.64+-0x4] ;  /* 0xfffffc040a117981 */ /* 0x000e24000c1e1900 */
[----:B0-----:R-:W-:-:S05]  /*05f0*/  IADD3 R23, PT, PT, R8, R17, RZ ;  /* 0x0000001108177210 */ /* 0x001fca0007ffe0ff */
[----:B------:R0:W-:Y:S04]  /*0600*/  STG.E desc[UR4][R14.64+-0x4], R23 ;  /* 0xfffffc170e007986 */ /* 0x0001e8000c101904 */
[----:B------:R-:W3:Y:S04]  /*0610*/  LDG.E R8, desc[UR4][R12.64] ;  /* 0x000000040c087981 */ /* 0x000ee8000c1e1900 */
[----:B------:R-:W3:Y:S02]  /*0620*/  LDG.E R17, desc[UR4][R10.64] ;  /* 0x000000040a117981 */ /* 0x000ee4000c1e1900 */
[----:B---3--:R-:W-:-:S05]  /*0630*/  IMAD.IADD R25, R8, 0x1, R17 ;  /* 0x0000000108197824 */ /* 0x008fca00078e0211 */
[----:B------:R-:W-:Y:S04]  /*0640*/  STG.E desc[UR4][R14.64], R25 ;  /* 0x000000190e007986 */ /* 0x000fe8000c101904 */
[----:B------:R-:W2:Y:S04]  /*0650*/  LDG.E R8, desc[UR4][R12.64+0x4] ;  /* 0x000004040c087981 */ /* 0x000ea8000c1e1900 */
[----:B------:R-:W2:Y:S01]  /*0660*/  LDG.E R17, desc[UR4][R10.64+0x4] ;  /* 0x000004040a117981 */ /* 0x000ea2000c1e1900 */
[----:B------:R-:W-:-:S05]  /*0670*/  IADD3 R21, PT, PT, R9, 0xc, RZ ;  /* 0x0000000c09157810 */ /* 0x000fca0007ffe0ff */
[----:B------:R-:W-:-:S04]  /*0680*/  IMAD.WIDE R18, R21, 0x4, R4 ;  /* 0x0000000415127825 */ /* 0x000fc800078e0204 */
[----:B--2---:R-:W-:Y:S02]  /*0690*/  IMAD.IADD R27, R8, 0x1, R17 ;  /* 0x00000001081b7824 */ /* 0x004fe400078e0211 */
[----:B------:R-:W-:-:S03]  /*06a0*/  IMAD.WIDE R16, R21, 0x4, R6 ;  /* 0x0000000415107825 */ /* 0x000fc600078e0206 */
[----:B------:R1:W-:Y:S04]  /*06b0*/  STG.E desc[UR4][R14.64+0x4], R27 ;  /* 0x0000041b0e007986 */ /* 0x0003e8000c101904 */
[----:B------:R-:W2:Y:S04]  /*06c0*/  LDG.E R8, desc[UR4][R18.64+-0x8] ;  /* 0xfffff80412087981 */ /* 0x000ea8000c1e1900 */
[----:B0-----:R-:W2:Y:S01]  /*06d0*/  LDG.E R23, desc[UR4][R16.64+-0x8] ;  /* 0xfffff80410177981 */ /* 0x001ea2000c1e1900 */
[----:B------:R-:W-:Y:S01]  /*06e0*/  IMAD.WIDE R20, R21, 0x4, R2 ;  /* 0x0000000415147825 */ /* 0x000fe200078e0202 */
[----:B--2---:R-:W-:-:S05]  /*06f0*/  IADD3 R23, PT, PT, R8, R23, RZ ;  /* 0x0000001708177210 */ /* 0x004fca0007ffe0ff */
[----:B------:R0:W-:Y:S04]  /*0700*/  STG.E desc[UR4][R20.64+-0x8], R23 ;  /* 0xfffff81714007986 */ /* 0x0001e8000c101904 */
[----:B------:R-:W2:Y:S04]  /*0710*/  LDG.E R8, desc[UR4][R18.64+-0x4] ;  /* 0xfffffc0412087981 */ /* 0x000ea8000c1e1900 */
[----:B------:R-:W2:Y:S02]  /*0720*/  LDG.E R11, desc[UR4][R16.64+-0x4] ;  /* 0xfffffc04100b7981 */ /* 0x000ea4000c1e1900 */
[----:B--2---:R-:W-:-:S05]  /*0730*/  IMAD.IADD R11, R8, 0x1, R11 ;  /* 0x00000001080b7824 */ /* 0x004fca00078e020b */
[----:B------:R0:W-:Y:S04]  /*0740*/  STG.E desc[UR4][R20.64+-0x4], R11 ;  /* 0xfffffc0b14007986 */ /* 0x0001e8000c101904 */
[----:B------:R-:W2:Y:S04]  /*0750*/  LDG.E R8, desc[UR4][R18.64] ;  /* 0x0000000412087981 */ /* 0x000ea8000c1e1900 */
[----:B------:R-:W2:Y:S01]  /*0760*/  LDG.E R13, desc[UR4][R16.64] ;  /* 0x00000004100d7981 */ /* 0x000ea2000c1e1900 */
[----:B------:R-:W-:Y:S02]  /*0770*/  IADD3 R0, PT, PT, R0, 0x10, RZ ;  /* 0x0000001000007810 */ /* 0x000fe40007ffe0ff */
[----:B--2---:R-:W-:-:S05]  /*0780*/  IADD3 R13, PT, PT, R8, R13, RZ ;  /* 0x0000000d080d7210 */ /* 0x004fca0007ffe0ff */
[----:B------:R0:W-:Y:S04]  /*0790*/  STG.E desc[UR4][R20.64], R13 ;  /* 0x0000000d14007986 */ /* 0x0001e8000c101904 */
[----:B------:R-:W2:Y:S04]  /*07a0*/  LDG.E R8, desc[UR4][R18.64+0x4] ;  /* 0x0000040412087981 */ /* 0x000ea8000c1e1900 */
[----:B-1----:R-:W2:Y:S01]  /*07b0*/  LDG.E R15, desc[UR4][R16.64+0x4] ;  /* 0x00000404100f7981 */ /* 0x002ea2000c1e1900 */
[----:B------:R-:W-:Y:S02]  /*07c0*/  ISETP.GE.AND P1, PT, R0, -0xc, PT ;  /* 0xfffffff40000780c */ /* 0x000fe40003f26270 */
[----:B------:R-:W-:Y:S01]  /*07d0*/  IADD3 R9, PT, PT, R9, 0x10, RZ ;  /* 0x0000001009097810 */ /* 0x000fe20007ffe0ff */
[----:B--2---:R-:W-:-:S05]  /*07e0*/  IMAD.IADD R15, R8, 0x1, R15 ;  /* 0x00000001080f7824 */ /* 0x004fca00078e020f */
[----:B------:R0:W-:Y:S05]  /*07f0*/  STG.E desc[UR4][R20.64+0x4], R15 ;  /* 0x0000040f14007986 */ /* 0x0001ea000c101904 */
[----:B------:R-:W-:Y:S05]  /*0800*/  @!P1 BRA `(.L_x_4) ;  /* 0xfffffff800b49947 */ /* 0x000fea000383ffff */
.L_x_3:
[----:B------:R-:W-:-:S05]  /*0810*/  IMAD.MOV R8, RZ, RZ, -R0 ;  /* 0x000000ffff087224 */ /* 0x000fca00078e0a00 */
[----:B------:R-:W-:-:S13]  /*0820*/  ISETP.GT.AND P1, PT, R8, 0x4, PT ;  /* 0x000000040800780c */ /* 0x000fda0003f24270 */
[----:B------:R-:W-:Y:S05]  /*0830*/  @!P1 BRA `(.L_x_5) ;  /* 0x0000000000a89947 */ /* 0x000fea0003800000 */
[----:B0-----:R-:W-:-:S04]  /*0840*/  IMAD.WIDE R14, R9, 0x4, R4 ;  /* 0x00000004090e7825 */ /* 0x001fc800078e0204 */
[C---:B------:R-:W-:Y:S01]  /*0850*/  IMAD.WIDE R12, R9.reuse, 0x4, R6 ;  /* 0x00000004090c7825 */ /* 0x040fe200078e0206 */
[----:B------:R-:W2:Y:S04]  /*0860*/  LDG.E R8, desc[UR4][R14.64+-0x8] ;  /* 0xfffff8040e087981 */ /* 0x000ea8000c1e1900 */
[----:B------:R-:W2:Y:S01]  /*0870*/  LDG.E R17, desc[UR4][R12.64+-0x8] ;  /* 0xfffff8040c117981 */ /* 0x000ea2000c1e1900 */
[----:B------:R-:W-:Y:S01]  /*0880*/  IMAD.WIDE R10, R9, 0x4, R2 ;  /* 0x00000004090a7825 */ /* 0x000fe200078e0202 */
[----:B--2---:R-:W-:-:S05]  /*0890*/  IADD3 R17, PT, PT, R8, R17, RZ ;  /* 0x0000001108117210 */ /* 0x004fca0007ffe0ff */
        /* <DEDUP_REMOVED lines=12> */
[----:B0-----:R-:W-:Y:S01]  /*0960*/  IMAD.WIDE R16, R27, 0x4, R6 ;  /* 0x000000041b107825 */ /* 0x001fe200078e0206 */
[----:B--2---:R-:W-:-:S03]  /*0970*/  IADD3 R25, PT, PT, R8, R19, RZ ;  /* 0x0000001308197210 */ /* 0x004fc60007ffe0ff */
[C---:B------:R-:W-:Y:S02]  /*0980*/  IMAD.WIDE R18, R27.reuse, 0x4, R4 ;  /* 0x000000041b127825 */ /* 0x040fe400078e0204 */
[----:B------:R0:W-:Y:S04]  /*0990*/  STG.E desc[UR4][R10.64+0x4], R25 ;  /* 0x000004190a007986 */ /* 0x0001e8000c101904 */
[----:B------:R-:W2:Y:S04]  /*09a0*/  LDG.E R8, desc[UR4][R18.64+-0x8] ;  /* 0xfffff80412087981 */ /* 0x000ea8000c1e1900 */
[----:B------:R-:W2:Y:S01]  /*09b0*/  LDG.E R29, desc[UR4][R16.64+-0x8] ;  /* 0xfffff804101d7981 */ /* 0x000ea2000c1e1900 */
[----:B-1----:R-:W-:-:S04]  /*09c0*/  IMAD.WIDE R20, R27, 0x4, R2 ;  /* 0x000000041b147825 */ /* 0x002fc800078e0202 */
[----:B--2---:R-:W-:-:S05]  /*09d0*/  IMAD.IADD R29, R8, 0x1, R29 ;  /* 0x00000001081d7824 */ /* 0x004fca00078e021d */
[----:B------:R1:W-:Y:S04]  /*09e0*/  STG.E desc[UR4][R20.64+-0x8], R29 ;  /* 0xfffff81d14007986 */ /* 0x0003e8000c101904 */
[----:B------:R-:W2:Y:S04]  /*09f0*/  LDG.E R8, desc[UR4][R18.64+-0x4] ;  /* 0xfffffc0412087981 */ /* 0x000ea8000c1e1900 */
[----:B------:R-:W2:Y:S02]  /*0a00*/  LDG.E R13, desc[UR4][R16.64+-0x4] ;  /* 0xfffffc04100d7981 */ /* 0x000ea4000c1e1900 */
[----:B--2---:R-:W-:-:S05]  /*0a10*/  IADD3 R13, PT, PT, R8, R13, RZ ;  /* 0x0000000d080d7210 */ /* 0x004fca0007ffe0ff */
[----:B------:R1:W-:Y:S04]  /*0a20*/  STG.E desc[UR4][R20.64+-0x4], R13 ;  /* 0xfffffc0d14007986 */ /* 0x0003e8000c101904 */
[----:B------:R-:W2:Y:S04]  /*0a30*/  LDG.E R8, desc[UR4][R18.64] ;  /* 0x0000000412087981 */ /* 0x000ea8000c1e1900 */
[----:B0-----:R-:W2:Y:S02]  /*0a40*/  LDG.E R11, desc[UR4][R16.64] ;  /* 0x00000004100b7981 */ /* 0x001ea4000c1e1900 */
[----:B--2---:R-:W-:-:S05]  /*0a50*/  IADD3 R11, PT, PT, R8, R11, RZ ;  /* 0x0000000b080b7210 */ /* 0x004fca0007ffe0ff */
[----:B------:R1:W-:Y:S04]  /*0a60*/  STG.E desc[UR4][R20.64], R11 ;  /* 0x0000000b14007986 */ /* 0x0003e8000c101904 */
[----:B------:R-:W2:Y:S04]  /*0a70*/  LDG.E R8, desc[UR4][R18.64+0x4] ;  /* 0x0000040412087981 */ /* 0x000ea8000c1e1900 */
[----:B------:R-:W2:Y:S01]  /*0a80*/  LDG.E R15, desc[UR4][R16.64+0x4] ;  /* 0x00000404100f7981 */ /* 0x000ea2000c1e1900 */
[----:B------:R-:W-:Y:S02]  /*0a90*/  PLOP3.LUT P0, PT, PT, PT, PT, 0x8, 0x80 ;  /* 0x000000000080781c */ /* 0x000fe40003f0e170 */
[----:B------:R-:W-:-:S02]  /*0aa0*/  IADD3 R0, PT, PT, R0, 0x8, RZ ;  /* 0x0000000800007810 */ /* 0x000fc40007ffe0ff */
[----:B------:R-:W-:Y:S01]  /*0ab0*/  IADD3 R9, PT, PT, R9, 0x8, RZ ;  /* 0x0000000809097810 */ /* 0x000fe20007ffe0ff */
[----:B--2---:R-:W-:-:S05]  /*0ac0*/  IMAD.IADD R15, R8, 0x1, R15 ;  /* 0x00000001080f7824 */ /* 0x004fca00078e020f */
[----:B------:R1:W-:Y:S03]  /*0ad0*/  STG.E desc[UR4][R20.64+0x4], R15 ;  /* 0x0000040f14007986 */ /* 0x0003e6000c101904 */
.L_x_5:
[----:B------:R-:W-:-:S13]  /*0ae0*/  ISETP.NE.OR P0, PT, R0, RZ, P0 ;  /* 0x000000ff0000720c */ /* 0x000fda0000705670 */
[----:B------:R-:W-:Y:S05]  /*0af0*/  @!P0 EXIT ;  /* 0x000000000000894d */ /* 0x000fea0003800000 */
.L_x_2:
[----:B01----:R-:W-:-:S04]  /*0b00*/  IMAD.WIDE R14, R9, 0x4, R4 ;  /* 0x00000004090e7825 */ /* 0x003fc800078e0204 */
[C---:B------:R-:W-:Y:S01]  /*0b10*/  IMAD.WIDE R12, R9.reuse, 0x4, R6 ;  /* 0x00000004090c7825 */ /* 0x040fe200078e0206 */
[----:B--2---:R-:W2:Y:S04]  /*0b20*/  LDG.E R8, desc[UR4][R14.64+-0x8] ;  /* 0xfffff8040e087981 */ /* 0x004ea8000c1e1900 */
[----:B------:R-:W2:Y:S01]  /*0b30*/  LDG.E R17, desc[UR4][R12.64+-0x8] ;  /* 0xfffff8040c117981 */ /* 0x000ea2000c1e1900 */
[----:B------:R-:W-:-:S04]  /*0b40*/  IMAD.WIDE R10, R9, 0x4, R2 ;  /* 0x00000004090a7825 */ /* 0x000fc800078e0202 */
[----:B--2---:R-:W-:-:S05]  /*0b50*/  IMAD.IADD R17, R8, 0x1, R17 ;  /* 0x0000000108117824 */ /* 0x004fca00078e0211 */
[----:B------:R2:W-:Y:S04]  /*0b60*/  STG.E desc[UR4][R10.64+-0x8], R17 ;  /* 0xfffff8110a007986 */ /* 0x0005e8000c101904 */
[----:B------:R-:W3:Y:S04]  /*0b70*/  LDG.E R8, desc[UR4][R14.64+-0x4] ;  /* 0xfffffc040e087981 */ /* 0x000ee8000c1e1900 */
[----:B------:R-:W3:Y:S02]  /*0b80*/  LDG.E R19, desc[UR4][R12.64+-0x4] ;  /* 0xfffffc040c137981 */ /* 0x000ee4000c1e1900 */
[----:B---3--:R-:W-:-:S05]  /*0b90*/  IADD3 R19, PT, PT, R8, R19, RZ ;  /* 0x0000001308137210 */ /* 0x008fca0007ffe0ff */
[----:B------:R2:W-:Y:S04]  /*0ba0*/  STG.E desc[UR4][R10.64+-0x4], R19 ;  /* 0xfffffc130a007986 */ /* 0x0005e8000c101904 */
[----:B------:R-:W3:Y:S04]  /*0bb0*/  LDG.E R8, desc[UR4][R14.64] ;  /* 0x000000040e087981 */ /* 0x000ee8000c1e1900 */
[----:B------:R-:W3:Y:S01]  /*0bc0*/  LDG.E R21, desc[UR4][R12.64] ;  /* 0x000000040c157981 */ /* 0x000ee2000c1e1900 */
[----:B------:R-:W-:Y:S02]  /*0bd0*/  IADD3 R0, PT, PT, R0, 0x4, RZ ;  /* 0x0000000400007810 */ /* 0x000fe40007ffe0ff */
[----:B---3--:R-:W-:-:S05]  /*0be0*/  IADD3 R21, PT, PT, R8, R21, RZ ;  /* 0x0000001508157210 */ /* 0x008fca0007ffe0ff */
[----:B------:R2:W-:Y:S04]  /*0bf0*/  STG.E desc[UR4][R10.64], R21 ;  /* 0x000000150a007986 */ /* 0x0005e8000c101904 */
[----:B------:R-:W3:Y:S04]  /*0c00*/  LDG.E R8, desc[UR4][R14.64+0x4] ;  /* 0x000004040e087981 */ /* 0x000ee8000c1e1900 */
[----:B------:R-:W3:Y:S01]  /*0c10*/  LDG.E R23, desc[UR4][R12.64+0x4] ;  /* 0x000004040c177981 */ /* 0x000ee2000c1e1900 */
[----:B------:R-:W-:Y:S02]  /*0c20*/  ISETP.NE.AND P0, PT, R0, RZ, PT ;  /* 0x000000ff0000720c */ /* 0x000fe40003f05270 */
[----:B------:R-:W-:Y:S01]  /*0c30*/  IADD3 R9, PT, PT, R9, 0x4, RZ ;  /* 0x0000000409097810 */ /* 0x000fe20007ffe0ff */
[----:B---3--:R-:W-:-:S05]  /*0c40*/  IMAD.IADD R23, R8, 0x1, R23 ;  /* 0x0000000108177824 */ /* 0x008fca00078e0217 */
[----:B------:R2:W-:Y:S05]  /*0c50*/  STG.E desc[UR4][R10.64+0x4], R23 ;  /* 0x000004170a007986 */ /* 0x0005ea000c101904 */
[----:B------:R-:W-:Y:S05]  /*0c60*/  @P0 BRA `(.L_x_2) ;  /* 0xfffffffc00a40947 */ /* 0x000fea000383ffff */
[----:B------:R-:W-:Y:S05]  /*0c70*/  EXIT ;  /* 0x000000000000794d */ /* 0x000fea0003800000 */
.L_x_6:
[----:B------:R-:W-:-:S00]  /*0c80*/  BRA `(.L_x_6) ;  /* 0xfffffffc00fc7947 */ /* 0x000fc0000383ffff */
[----:B------:R-:W-:-:S00]  /*0c90*/  NOP ;  /* 0x0000000000007918 */ /* 0x000fc00000000000 */
        /* <DEDUP_REMOVED lines=14> */
.L_x_7:


//--------------------- .nv.shared.reserved.0     --------------------------
	.section	.nv.shared.reserved.0,"aw",@nobits
	.weak		__nv_reservedSMEM_offset_0_alias
	.size		__nv_reservedSMEM_offset_0_alias, 0, 64
	.other		__nv_reservedSMEM_offset_0_alias,@"STO_CUDA_RESERVED_SHARED STV_DEFAULT"
__nv_reservedSMEM_offset_0_alias:
	.zero		0
	.zero		64


//--------------------- .nv.constant0._Z5helloPiS_S_i --------------------------
	.section	.nv.constant0._Z5helloPiS_S_i,"a",@progbits
	.sectionflags	@""
	.align	4
.nv.constant0._Z5helloPiS_S_i:
	.zero		924


//--------------------- SYMBOLS --------------------------

	.type		.nv.reservedSmem.offset0,@object
	.size		.nv.reservedSmem.offset0,0x4
